//
// Generated by NVIDIA NVVM Compiler
//
// Compiler Build ID: CL-36424714
// Cuda compilation tools, release 13.0, V13.0.88
// Based on NVVM 20.0.0
//

.version 9.0
.target sm_100
.address_size 64

	// .globl	_Z8stencil7PfS_iii
// _ZZ8stencil7PfS_iiiE4tile has been demoted

.visible .entry _Z8stencil7PfS_iii(
	.param .u64 .ptr .align 1 _Z8stencil7PfS_iii_param_0,
	.param .u64 .ptr .align 1 _Z8stencil7PfS_iii_param_1,
	.param .u32 _Z8stencil7PfS_iii_param_2,
	.param .u32 _Z8stencil7PfS_iii_param_3,
	.param .u32 _Z8stencil7PfS_iii_param_4
)
{
	.reg .pred 	%p<46>;
	.reg .b32 	%r<68>;
	.reg .b32 	%f<26>;
	.reg .b64 	%rd<22>;
	// demoted variable
	.shared .align 4 .b8 _ZZ8stencil7PfS_iiiE4tile[4000];
	ld.param.u64 	%rd4, [_Z8stencil7PfS_iii_param_0];
	ld.param.u64 	%rd3, [_Z8stencil7PfS_iii_param_1];
	ld.param.u32 	%r22, [_Z8stencil7PfS_iii_param_2];
	ld.param.u32 	%r20, [_Z8stencil7PfS_iii_param_3];
	ld.param.u32 	%r21, [_Z8stencil7PfS_iii_param_4];
	cvta.to.global.u64 	%rd1, %rd4;
	mov.u32 	%r23, %ctaid.x;
	mov.u32 	%r1, %ntid.x;
	mov.u32 	%r2, %tid.x;
	mad.lo.s32 	%r3, %r23, %r1, %r2;
	mov.u32 	%r24, %ctaid.y;
	mov.u32 	%r4, %ntid.y;
	mov.u32 	%r5, %tid.y;
	mad.lo.s32 	%r25, %r24, %r4, %r5;
	mov.u32 	%r26, %ctaid.z;
	mov.u32 	%r7, %ntid.z;
	mov.u32 	%r8, %tid.z;
	mad.lo.s32 	%r9, %r26, %r7, %r8;
	setp.lt.s32 	%p4, %r3, %r20;
	setp.lt.s32 	%p5, %r25, %r22;
	and.pred  	%p6, %p4, %p5;
	setp.lt.s32 	%p7, %r9, %r21;
	and.pred  	%p1, %p6, %p7;
	mov.u32 	%r27, _ZZ8stencil7PfS_iiiE4tile;
	mad.lo.s32 	%r28, %r2, 400, %r27;
	add.s32 	%r10, %r28, 400;
	mad.lo.s32 	%r29, %r5, 40, %r10;
	add.s32 	%r11, %r29, 40;
	shl.b32 	%r30, %r8, 2;
	add.s32 	%r12, %r11, %r30;
	not.pred 	%p8, %p1;
	@%p8 bra 	$L__BB0_2;
	mad.lo.s32 	%r32, %r22, %r3, %r25;
	mad.lo.s32 	%r33, %r32, %r21, %r9;
	mul.wide.s32 	%rd5, %r33, 4;
	add.s64 	%rd6, %rd1, %rd5;
	ld.global.f32 	%f4, [%rd6];
	st.shared.f32 	[%r12+4], %f4;
	bra.uni 	$L__BB0_3;
$L__BB0_2:
	mov.b32 	%r31, 0;
	st.shared.u32 	[%r12+4], %r31;
$L__BB0_3:
	setp.ne.s32 	%p9, %r2, 0;
	setp.lt.s32 	%p10, %r3, 1;
	or.pred  	%p11, %p9, %p10;
	@%p11 bra 	$L__BB0_5;
	add.s32 	%r39, %r3, -1;
	mad.lo.s32 	%r40, %r22, %r39, %r25;
	mad.lo.s32 	%r41, %r40, %r21, %r9;
	mul.wide.s32 	%rd7, %r41, 4;
	add.s64 	%rd8, %rd1, %rd7;
	ld.global.f32 	%f5, [%rd8];
	mad.lo.s32 	%r43, %r5, 40, %r27;
	add.s32 	%r45, %r43, %r30;
	st.shared.f32 	[%r45+44], %f5;
	bra.uni 	$L__BB0_7;
$L__BB0_5:
	setp.ne.s32 	%p12, %r2, 0;
	@%p12 bra 	$L__BB0_7;
	mad.lo.s32 	%r35, %r5, 40, %r27;
	add.s32 	%r37, %r35, %r30;
	mov.b32 	%r38, 0;
	st.shared.u32 	[%r37+44], %r38;
$L__BB0_7:
	add.s32 	%r13, %r1, -1;
	setp.ne.s32 	%p13, %r2, %r13;
	add.s32 	%r14, %r3, 1;
	setp.ge.s32 	%p14, %r14, %r20;
	or.pred  	%p15, %p13, %p14;
	@%p15 bra 	$L__BB0_9;
	mad.lo.s32 	%r47, %r22, %r14, %r25;
	mad.lo.s32 	%r48, %r47, %r21, %r9;
	mul.wide.s32 	%rd9, %r48, 4;
	add.s64 	%rd10, %rd1, %rd9;
	ld.global.f32 	%f6, [%rd10];
	st.shared.f32 	[%r12+404], %f6;
	bra.uni 	$L__BB0_11;
$L__BB0_9:
	setp.ne.s32 	%p16, %r2, %r13;
	@%p16 bra 	$L__BB0_11;
	mov.b32 	%r46, 0;
	st.shared.u32 	[%r12+404], %r46;
$L__BB0_11:
	setp.ne.s32 	%p17, %r5, 0;
	setp.eq.s32 	%p18, %r25, 0;
	or.pred  	%p19, %p17, %p18;
	@%p19 bra 	$L__BB0_13;
	mad.lo.s32 	%r52, %r22, %r3, %r25;
	add.s32 	%r53, %r52, -1;
	mad.lo.s32 	%r54, %r53, %r21, %r9;
	mul.wide.s32 	%rd11, %r54, 4;
	add.s64 	%rd12, %rd1, %rd11;
	ld.global.f32 	%f7, [%rd12];
	add.s32 	%r56, %r10, %r30;
	st.shared.f32 	[%r56+4], %f7;
	bra.uni 	$L__BB0_15;
$L__BB0_13:
	setp.ne.s32 	%p20, %r5, 0;
	@%p20 bra 	$L__BB0_15;
	add.s32 	%r50, %r10, %r30;
	mov.b32 	%r51, 0;
	st.shared.u32 	[%r50+4], %r51;
$L__BB0_15:
	add.s32 	%r15, %r4, -1;
	setp.ne.s32 	%p21, %r5, %r15;
	add.s32 	%r16, %r25, 1;
	setp.ge.s32 	%p22, %r16, %r22;
	or.pred  	%p23, %p21, %p22;
	@%p23 bra 	$L__BB0_17;
	mad.lo.s32 	%r58, %r22, %r3, %r16;
	mad.lo.s32 	%r59, %r58, %r21, %r9;
	mul.wide.s32 	%rd13, %r59, 4;
	add.s64 	%rd14, %rd1, %rd13;
	ld.global.f32 	%f8, [%rd14];
	st.shared.f32 	[%r12+44], %f8;
	bra.uni 	$L__BB0_19;
$L__BB0_17:
	setp.ne.s32 	%p24, %r5, %r15;
	@%p24 bra 	$L__BB0_19;
	mov.b32 	%r57, 0;
	st.shared.u32 	[%r12+44], %r57;
$L__BB0_19:
	setp.ne.s32 	%p25, %r8, 0;
	setp.eq.s32 	%p26, %r9, 0;
	mad.lo.s32 	%r60, %r22, %r3, %r25;
	mul.lo.s32 	%r17, %r60, %r21;
	cvt.s64.s32 	%rd15, %r17;
	cvt.u64.u32 	%rd16, %r9;
	add.s64 	%rd17, %rd16, %rd15;
	shl.b64 	%rd18, %rd17, 2;
	add.s64 	%rd2, %rd1, %rd18;
	or.pred  	%p27, %p25, %p26;
	@%p27 bra 	$L__BB0_21;
	ld.global.f32 	%f9, [%rd2+-4];
	st.shared.f32 	[%r11], %f9;
	bra.uni 	$L__BB0_23;
$L__BB0_21:
	setp.ne.s32 	%p28, %r8, 0;
	@%p28 bra 	$L__BB0_23;
	mov.b32 	%r61, 0;
	st.shared.u32 	[%r11], %r61;
$L__BB0_23:
	add.s32 	%r18, %r7, -1;
	setp.ne.s32 	%p29, %r8, %r18;
	add.s32 	%r62, %r9, 1;
	setp.ge.s32 	%p30, %r62, %r21;
	or.pred  	%p31, %p29, %p30;
	@%p31 bra 	$L__BB0_25;
	ld.global.f32 	%f10, [%rd2+4];
	st.shared.f32 	[%r12+8], %f10;
	bra.uni 	$L__BB0_27;
$L__BB0_25:
	setp.ne.s32 	%p32, %r8, %r18;
	@%p32 bra 	$L__BB0_27;
	mov.b32 	%r63, 0;
	st.shared.u32 	[%r12+8], %r63;
$L__BB0_27:
	bar.sync 	0;
	@%p8 bra 	$L__BB0_34;
	setp.eq.s32 	%p35, %r25, 0;
	setp.lt.s32 	%p36, %r3, 1;
	add.s32 	%r64, %r20, -1;
	setp.ge.s32 	%p37, %r3, %r64;
	or.pred  	%p38, %p36, %p37;
	mov.pred 	%p45, 0;
	or.pred  	%p39, %p35, %p38;
	@%p39 bra 	$L__BB0_30;
	add.s32 	%r65, %r22, -1;
	setp.lt.u32 	%p45, %r25, %r65;
$L__BB0_30:
	setp.eq.s32 	%p40, %r9, 0;
	not.pred 	%p41, %p45;
	or.pred  	%p42, %p40, %p41;
	add.s32 	%r66, %r21, -1;
	setp.ge.u32 	%p43, %r9, %r66;
	or.pred  	%p44, %p42, %p43;
	@%p44 bra 	$L__BB0_32;
	ld.shared.f32 	%f11, [%r12+-396];
	ld.shared.f32 	%f12, [%r12+404];
	add.f32 	%f13, %f11, %f12;
	ld.shared.f32 	%f14, [%r12+-36];
	add.f32 	%f15, %f13, %f14;
	ld.shared.f32 	%f16, [%r12+44];
	add.f32 	%f17, %f15, %f16;
	ld.shared.f32 	%f18, [%r12];
	add.f32 	%f19, %f17, %f18;
	ld.shared.f32 	%f20, [%r12+8];
	add.f32 	%f21, %f19, %f20;
	ld.shared.f32 	%f22, [%r12+4];
	fma.rn.f32 	%f25, %f22, 0fC0C00000, %f21;
	bra.uni 	$L__BB0_33;
$L__BB0_32:
	ld.shared.f32 	%f25, [%r12+4];
$L__BB0_33:
	min.f32 	%f23, %f25, 0f437F0000;
	max.f32 	%f24, %f23, 0f00000000;
	add.s32 	%r67, %r17, %r9;
	cvta.to.global.u64 	%rd19, %rd3;
	mul.wide.s32 	%rd20, %r67, 4;
	add.s64 	%rd21, %rd19, %rd20;
	st.global.f32 	[%rd21], %f24;
$L__BB0_34:
	ret;

}


// ===== COMPILED SASS (sm_100) =====

	.target	sm_100

	.elftype	@"ET_EXEC"


//--------------------- .note.nv.tkinfo           --------------------------
	.section	.note.nv.tkinfo,"",@"SHT_NOTE"
	.sectionflags	@"SHF_NOTE_NV_TKINFO"
	.tkinfo
        /*0018*/ 	.word	0x00000002
        /*0030*/ 	.string	""
        /*0030*/ 	.string	"ptxas"
        /*0030*/ 	.string	"Cuda compilation tools, release 13.0, V13.0.88"
        /*0030*/ 	.string	"Build cuda_13.0.r13.0/compiler.36424714_0"
        /*0030*/ 	.string	"-arch sm_100 -m 64 "



//--------------------- .note.nv.cuinfo           --------------------------
	.section	.note.nv.cuinfo,"",@"SHT_NOTE"
	.sectionflags	@"SHF_NOTE_NV_CUINFO"
        /*0018*/ 	.short	0x0002
        /*001a*/ 	.short	0x0064
        /*001c*/ 	.short	0x0082
	.zero		2


//--------------------- .nv.info                  --------------------------
	.section	.nv.info,"",@"SHT_CUDA_INFO"
	.align	4


	//----- nvinfo : EIATTR_REGCOUNT
	.align		4
        /*0000*/ 	.byte	0x04, 0x2f
        /*0002*/ 	.short	(.L_1 - .L_0)
	.align		4
.L_0:
        /*0004*/ 	.word	index@(_Z8stencil7PfS_iii)
        /*0008*/ 	.word	0x00000018


	//----- nvinfo : EIATTR_FRAME_SIZE
	.align		4
.L_1:
        /*000c*/ 	.byte	0x04, 0x11
        /*000e*/ 	.short	(.L_3 - .L_2)
	.align		4
.L_2:
        /*0010*/ 	.word	index@(_Z8stencil7PfS_iii)
        /*0014*/ 	.word	0x00000000


	//----- nvinfo : EIATTR_MIN_STACK_SIZE
	.align		4
.L_3:
        /*0018*/ 	.byte	0x04, 0x12
        /*001a*/ 	.short	(.L_5 - .L_4)
	.align		4
.L_4:
        /*001c*/ 	.word	index@(_Z8stencil7PfS_iii)
        /*0020*/ 	.word	0x00000000
.L_5:


//--------------------- .nv.compat                --------------------------
	.section	.nv.compat,"",@"SHT_CUDA_COMPAT_INFO"
	.align	4
        /*0000*/ 	.byte	0x02, 0x09, 0x00, 0x00, 0x02, 0x02, 0x01, 0x00, 0x02, 0x05, 0x05, 0x00, 0x03, 0x07, 0x01, 0x01
        /*0010*/ 	.byte	0x02, 0x03, 0x00, 0x00, 0x02, 0x06, 0x01, 0x00, 0x04, 0x0b, 0x08, 0x00, 0x09, 0x00, 0x00, 0x00
        /*0020*/ 	.byte	0x00, 0x00, 0x00, 0x00


//--------------------- .nv.info._Z8stencil7PfS_iii --------------------------
	.section	.nv.info._Z8stencil7PfS_iii,"",@"SHT_CUDA_INFO"
	.sectionflags	@""
	.align	4


	//----- nvinfo : EIATTR_CUDA_API_VERSION
	.align		4
        /*0000*/ 	.byte	0x04, 0x37
        /*0002*/ 	.short	(.L_7 - .L_6)
.L_6:
        /*0004*/ 	.word	0x00000082


	//----- nvinfo : EIATTR_KPARAM_INFO
	.align		4
.L_7:
        /*0008*/ 	.byte	0x04, 0x17
        /*000a*/ 	.short	(.L_9 - .L_8)
.L_8:
        /*000c*/ 	.word	0x00000000
        /*0010*/ 	.short	0x0004
        /*0012*/ 	.short	0x0018
        /*0014*/ 	.byte	0x00, 0xf0, 0x11, 0x00


	//----- nvinfo : EIATTR_KPARAM_INFO
	.align		4
.L_9:
        /*0018*/ 	.byte	0x04, 0x17
        /*001a*/ 	.short	(.L_11 - .L_10)
.L_10:
        /*001c*/ 	.word	0x00000000
        /*0020*/ 	.short	0x0003
        /*0022*/ 	.short	0x0014
        /*0024*/ 	.byte	0x00, 0xf0, 0x11, 0x00


	//----- nvinfo : EIATTR_KPARAM_INFO
	.align		4
.L_11:
        /*0028*/ 	.byte	0x04, 0x17
        /*002a*/ 	.short	(.L_13 - .L_12)
.L_12:
        /*002c*/ 	.word	0x00000000
        /*0030*/ 	.short	0x0002
        /*0032*/ 	.short	0x0010
        /*0034*/ 	.byte	0x00, 0xf0, 0x11, 0x00


	//----- nvinfo : EIATTR_KPARAM_INFO
	.align		4
.L_13:
        /*0038*/ 	.byte	0x04, 0x17
        /*003a*/ 	.short	(.L_15 - .L_14)
.L_14:
        /*003c*/ 	.word	0x00000000
        /*0040*/ 	.short	0x0001
        /*0042*/ 	.short	0x0008
        /*0044*/ 	.byte	0x00, 0xf5, 0x21, 0x00


	//----- nvinfo : EIATTR_KPARAM_INFO
	.align		4
.L_15:
        /*0048*/ 	.byte	0x04, 0x17
        /*004a*/ 	.short	(.L_17 - .L_16)
.L_16:
        /*004c*/ 	.word	0x00000000
        /*0050*/ 	.short	0x0000
        /*0052*/ 	.short	0x0000
        /*0054*/ 	.byte	0x00, 0xf5, 0x21, 0x00


	//----- nvinfo : EIATTR_SPARSE_MMA_MASK
	.align		4
.L_17:
        /*0058*/ 	.byte	0x03, 0x50
        /*005a*/ 	.short	0x0000


	//----- nvinfo : EIATTR_MAXREG_COUNT
	.align		4
        /*005c*/ 	.byte	0x03, 0x1b
        /*005e*/ 	.short	0x00ff


	//----- nvinfo : EIATTR_NUM_BARRIERS
	.align		4
        /*0060*/ 	.byte	0x02, 0x4c
        /*0062*/ 	.byte	0x01
	.zero		1


	//----- nvinfo : EIATTR_MERCURY_ISA_VERSION
	.align		4
        /*0064*/ 	.byte	0x03, 0x5f
        /*0066*/ 	.short	0x0101


	//----- nvinfo : EIATTR_VRC_CTA_INIT_COUNT
	.align		4
        /*0068*/ 	.byte	0x02, 0x4a
	.zero		1
	.zero		1


	//----- nvinfo : EIATTR_EXIT_INSTR_OFFSETS
	.align		4
        /*006c*/ 	.byte	0x04, 0x1c
        /*006e*/ 	.short	(.L_19 - .L_18)


	//   ....[0]....
.L_18:
        /*0070*/ 	.word	0x00000830


	//   ....[1]....
        /*0074*/ 	.word	0x00000a50


	//----- nvinfo : EIATTR_CRS_STACK_SIZE
	.align		4
.L_19:
        /*0078*/ 	.byte	0x04, 0x1e
        /*007a*/ 	.short	(.L_21 - .L_20)
.L_20:
        /*007c*/ 	.word	0x00000000


	//----- nvinfo : EIATTR_CBANK_PARAM_SIZE
	.align		4
.L_21:
        /*0080*/ 	.byte	0x03, 0x19
        /*0082*/ 	.short	0x001c


	//----- nvinfo : EIATTR_PARAM_CBANK
	.align		4
        /*0084*/ 	.byte	0x04, 0x0a
        /*0086*/ 	.short	(.L_23 - .L_22)
	.align		4
.L_22:
        /*0088*/ 	.word	index@(.nv.constant0._Z8stencil7PfS_iii)
        /*008c*/ 	.short	0x0380
        /*008e*/ 	.short	0x001c


	//----- nvinfo : EIATTR_SW_WAR
	.align		4
.L_23:
        /*0090*/ 	.byte	0x04, 0x36
        /*0092*/ 	.short	(.L_25 - .L_24)
.L_24:
        /*0094*/ 	.word	0x00000008
.L_25:


//--------------------- .nv.callgraph             --------------------------
	.section	.nv.callgraph,"",@"SHT_CUDA_CALLGRAPH"
	.align	4
	.sectionentsize	8
	.align		4
        /*0000*/ 	.word	0x00000000
	.align		4
        /*0004*/ 	.word	0xffffffff
	.align		4
        /*0008*/ 	.word	0x00000000
	.align		4
        /*000c*/ 	.word	0xfffffffe
	.align		4
        /*0010*/ 	.word	0x00000000
	.align		4
        /*0014*/ 	.word	0xfffffffd
	.align		4
        /*0018*/ 	.word	0x00000000
	.align		4
        /*001c*/ 	.word	0xfffffffc


//--------------------- .text._Z8stencil7PfS_iii  --------------------------
	.section	.text._Z8stencil7PfS_iii,"ax",@progbits
	.align	128
        .global         _Z8stencil7PfS_iii
        .type           _Z8stencil7PfS_iii,@function
        .size           _Z8stencil7PfS_iii,(.L_x_22 - _Z8stencil7PfS_iii)
        .other          _Z8stencil7PfS_iii,@"STO_CUDA_ENTRY STV_DEFAULT"
_Z8stencil7PfS_iii:
.text._Z8stencil7PfS_iii:
[----:B------:R-:W-:Y:S01]  /*0000*/  LDC R1, c[0x0][0x37c] ;  /* 0x0000df00ff017b82 */ /* 0x000fe20000000800 */
[----:B------:R-:W0:Y:S07]  /*0010*/  S2R R10, SR_TID.Y ;  /* 0x00000000000a7919 */ /* 0x000e2e0000002200 */
[----:B------:R-:W1:Y:S01]  /*0020*/  LDC R17, c[0x0][0x360] ;  /* 0x0000d800ff117b82 */ /* 0x000e620000000800 */
[----:B------:R-:W2:Y:S01]  /*0030*/  LDCU UR4, c[0x0][0x398] ;  /* 0x00007300ff0477ac */ /* 0x000ea20008000800 */
[----:B------:R-:W1:Y:S01]  /*0040*/  S2R R14, SR_TID.X ;  /* 0x00000000000e7919 */ /* 0x000e620000002100 */
[----:B------:R-:W3:Y:S05]  /*0050*/  S2R R0, SR_TID.Z ;  /* 0x0000000000007919 */ /* 0x000eea0000002300 */
[----:B------:R-:W0:Y:S08]  /*0060*/  S2UR UR6, SR_CTAID.Y ;  /* 0x00000000000679c3 */ /* 0x000e300000002600 */
[----:B------:R-:W0:Y:S08]  /*0070*/  LDC R11, c[0x0][0x364] ;  /* 0x0000d900ff0b7b82 */ /* 0x000e300000000800 */
[----:B------:R-:W1:Y:S08]  /*0080*/  S2UR UR5, SR_CTAID.X ;  /* 0x00000000000579c3 */ /* 0x000e700000002500 */
[----:B------:R-:W4:Y:S08]  /*0090*/  LDC.64 R2, c[0x0][0x390] ;  /* 0x0000e400ff027b82 */ /* 0x000f300000000a00 */
[----:B------:R-:W3:Y:S01]  /*00a0*/  S2UR UR7, SR_CTAID.Z ;  /* 0x00000000000779c3 */ /* 0x000ee20000002700 */
[----:B0-----:R-:W-:-:S07]  /*00b0*/  IMAD R7, R11, UR6, R10 ;  /* 0x000000060b077c24 */ /* 0x001fce000f8e020a */
[----:B------:R-:W3:Y:S01]  /*00c0*/  LDC R5, c[0x0][0x368] ;  /* 0x0000da00ff057b82 */ /* 0x000ee20000000800 */
[----:B-1----:R-:W-:Y:S01]  /*00d0*/  IMAD R4, R17, UR5, R14 ;  /* 0x0000000511047c24 */ /* 0x002fe2000f8e020e */
[----:B----4-:R-:W-:-:S04]  /*00e0*/  ISETP.GE.AND P0, PT, R7, R2, PT ;  /* 0x000000020700720c */ /* 0x010fc80003f06270 */
[----:B------:R-:W-:Y:S01]  /*00f0*/  ISETP.LT.AND P0, PT, R4, R3, !P0 ;  /* 0x000000030400720c */ /* 0x000fe20004701270 */
[----:B---3--:R-:W-:Y:S01]  /*0100*/  IMAD R6, R5, UR7, R0 ;  /* 0x0000000705067c24 */ /* 0x008fe2000f8e0200 */
[----:B------:R-:W0:Y:S04]  /*0110*/  LDCU.64 UR6, c[0x0][0x358] ;  /* 0x00006b00ff0677ac */ /* 0x000e280008000a00 */
[----:B--2---:R-:W-:-:S13]  /*0120*/  ISETP.LT.AND P0, PT, R6, UR4, P0 ;  /* 0x0000000406007c0c */ /* 0x004fda0008701270 */
[----:B------:R-:W1:Y:S01]  /*0130*/  @P0 LDC.64 R12, c[0x0][0x380] ;  /* 0x0000e000ff0c0b82 */ /* 0x000e620000000a00 */
[----:B------:R-:W-:-:S04]  /*0140*/  @P0 IMAD R9, R4, R2, R7 ;  /* 0x0000000204090224 */ /* 0x000fc800078e0207 */
[----:B------:R-:W-:-:S04]  /*0150*/  @P0 IMAD R9, R9, UR4, R6 ;  /* 0x0000000409090c24 */ /* 0x000fc8000f8e0206 */
[----:B-1----:R-:W-:-:S06]  /*0160*/  @P0 IMAD.WIDE R12, R9, 0x4, R12 ;  /* 0x00000004090c0825 */ /* 0x002fcc00078e020c */
[----:B0-----:R-:W2:Y:S01]  /*0170*/  @P0 LDG.E R13, desc[UR6][R12.64] ;  /* 0x000000060c0d0981 */ /* 0x001ea2000c1e1900 */
[----:B------:R-:W-:Y:S01]  /*0180*/  MOV R8, 0x400 ;  /* 0x0000040000087802 */ /* 0x000fe20000000f00 */
[----:B------:R-:W-:Y:S01]  /*0190*/  BSSY.RECONVERGENT B0, `(.L_x_0) ;  /* 0x000001a000007945 */ /* 0x000fe20003800200 */
[----:B------:R-:W-:Y:S01]  /*01a0*/  ISETP.GE.AND P1, PT, R4, 0x1, PT ;  /* 0x000000010400780c */ /* 0x000fe20003f26270 */
[----:B------:R-:W0:Y:S03]  /*01b0*/  S2R R19, SR_CgaCtaId ;  /* 0x0000000000137919 */ /* 0x000e260000008800 */
[----:B------:R-:W-:Y:S02]  /*01c0*/  ISETP.NE.OR P1, PT, R14, RZ, !P1 ;  /* 0x000000ff0e00720c */ /* 0x000fe40004f25670 */
[----:B0-----:R-:W-:-:S05]  /*01d0*/  LEA R19, R19, R8, 0x18 ;  /* 0x0000000813137211 */ /* 0x001fca00078ec0ff */
[----:B------:R-:W-:-:S04]  /*01e0*/  IMAD R15, R14, 0x190, R19 ;  /* 0x000001900e0f7824 */ /* 0x000fc800078e0213 */
[----:B------:R-:W-:-:S04]  /*01f0*/  VIADD R9, R15, 0x190 ;  /* 0x000001900f097836 */ /* 0x000fc80000000000 */
[----:B------:R-:W-:-:S04]  /*0200*/  IMAD R9, R10, 0x28, R9 ;  /* 0x000000280a097824 */ /* 0x000fc800078e0209 */
[----:B------:R-:W-:-:S05]  /*0210*/  IMAD R8, R0, 0x4, R9 ;  /* 0x0000000400087824 */ /* 0x000fca00078e0209 */
[----:B--2---:R0:W-:Y:S04]  /*0220*/  @P0 STS [R8+0x2c], R13 ;  /* 0x00002c0d08000388 */ /* 0x0041e80000000800 */
[----:B------:R0:W-:Y:S01]  /*0230*/  @!P0 STS [R8+0x2c], RZ ;  /* 0x00002cff08008388 */ /* 0x0001e20000000800 */
[----:B------:R-:W-:Y:S05]  /*0240*/  @P1 BRA `(.L_x_1) ;  /* 0x0000000000281947 */ /* 0x000fea0003800000 */
[----:B0-----:R-:W0:Y:S01]  /*0250*/  LDC.64 R12, c[0x0][0x380] ;  /* 0x0000e000ff0c7b82 */ /* 0x001e220000000a00 */
[----:B------:R-:W-:-:S05]  /*0260*/  IADD3 R16, PT, PT, R4, -0x1, RZ ;  /* 0xffffffff04107810 */ /* 0x000fca0007ffe0ff */
[----:B------:R-:W-:-:S04]  /*0270*/  IMAD R21, R16, R2, R7 ;  /* 0x0000000210157224 */ /* 0x000fc800078e0207 */
[----:B------:R-:W-:-:S04]  /*0280*/  IMAD R21, R21, UR4, R6 ;  /* 0x0000000415157c24 */ /* 0x000fc8000f8e0206 */
[----:B0-----:R-:W-:-:S06]  /*0290*/  IMAD.WIDE R12, R21, 0x4, R12 ;  /* 0x00000004150c7825 */ /* 0x001fcc00078e020c */
[----:B------:R-:W2:Y:S01]  /*02a0*/  LDG.E R12, desc[UR6][R12.64] ;  /* 0x000000060c0c7981 */ /* 0x000ea2000c1e1900 */
[----:B------:R-:W-:-:S04]  /*02b0*/  IMAD R19, R10, 0x28, R19 ;  /* 0x000000280a137824 */ /* 0x000fc800078e0213 */
[----:B------:R-:W-:-:S05]  /*02c0*/  IMAD R19, R0, 0x4, R19 ;  /* 0x0000000400137824 */ /* 0x000fca00078e0213 */
[----:B--2---:R2:W-:Y:S01]  /*02d0*/  STS [R19+0x2c], R12 ;  /* 0x00002c0c13007388 */ /* 0x0045e20000000800 */
[----:B------:R-:W-:Y:S05]  /*02e0*/  BRA `(.L_x_2) ;  /* 0x0000000000107947 */ /* 0x000fea0003800000 */
.L_x_1:
[----:B------:R-:W-:-:S13]  /*02f0*/  ISETP.NE.AND P1, PT, R14, RZ, PT ;  /* 0x000000ff0e00720c */ /* 0x000fda0003f25270 */
[----:B------:R-:W-:-:S05]  /*0300*/  @!P1 IMAD R19, R10, 0x28, R19 ;  /* 0x000000280a139824 */ /* 0x000fca00078e0213 */
[----:B------:R-:W-:-:S05]  /*0310*/  @!P1 LEA R19, R0, R19, 0x2 ;  /* 0x0000001300139211 */ /* 0x000fca00078e10ff */
[----:B------:R1:W-:Y:S02]  /*0320*/  @!P1 STS [R19+0x2c], RZ ;  /* 0x00002cff13009388 */ /* 0x0003e40000000800 */
.L_x_2:
[----:B------:R-:W-:Y:S05]  /*0330*/  BSYNC.RECONVERGENT B0 ;  /* 0x0000000000007941 */ /* 0x000fea0003800200 */
.L_x_0:
[----:B------:R-:W-:Y:S01]  /*0340*/  VIADD R16, R4, 0x1 ;  /* 0x0000000104107836 */ /* 0x000fe20000000000 */
[----:B------:R-:W-:Y:S01]  /*0350*/  IADD3 R17, PT, PT, R17, -0x1, RZ ;  /* 0xffffffff11117810 */ /* 0x000fe20007ffe0ff */
[----:B------:R-:W-:Y:S03]  /*0360*/  BSSY.RECONVERGENT B0, `(.L_x_3) ;  /* 0x000000d000007945 */ /* 0x000fe60003800200 */
[----:B------:R-:W-:-:S04]  /*0370*/  ISETP.GE.AND P1, PT, R16, R3, PT ;  /* 0x000000031000720c */ /* 0x000fc80003f26270 */
[----:B------:R-:W-:-:S13]  /*0380*/  ISETP.NE.OR P1, PT, R14, R17, P1 ;  /* 0x000000110e00720c */ /* 0x000fda0000f25670 */
[----:B------:R-:W-:Y:S05]  /*0390*/  @P1 BRA `(.L_x_4) ;  /* 0x00000000001c1947 */ /* 0x000fea0003800000 */
[----:B0-2---:R-:W0:Y:S01]  /*03a0*/  LDC.64 R12, c[0x0][0x380] ;  /* 0x0000e000ff0c7b82 */ /* 0x005e220000000a00 */
[----:B------:R-:W-:-:S04]  /*03b0*/  IMAD R17, R16, R2, R7 ;  /* 0x0000000210117224 */ /* 0x000fc800078e0207 */
[----:B------:R-:W-:-:S04]  /*03c0*/  IMAD R17, R17, UR4, R6 ;  /* 0x0000000411117c24 */ /* 0x000fc8000f8e0206 */
[----:B0-----:R-:W-:-:S06]  /*03d0*/  IMAD.WIDE R12, R17, 0x4, R12 ;  /* 0x00000004110c7825 */ /* 0x001fcc00078e020c */
[----:B------:R-:W2:Y:S04]  /*03e0*/  LDG.E R13, desc[UR6][R12.64] ;  /* 0x000000060c0d7981 */ /* 0x000ea8000c1e1900 */
[----:B--2---:R4:W-:Y:S01]  /*03f0*/  STS [R8+0x1bc], R13 ;  /* 0x0001bc0d08007388 */ /* 0x0049e20000000800 */
[----:B------:R-:W-:Y:S05]  /*0400*/  BRA `(.L_x_5) ;  /* 0x0000000000087947 */ /* 0x000fea0003800000 */
.L_x_4:
[----:B------:R-:W-:-:S13]  /*0410*/  ISETP.NE.AND P1, PT, R14, R17, PT ;  /* 0x000000110e00720c */ /* 0x000fda0003f25270 */
[----:B------:R3:W-:Y:S02]  /*0420*/  @!P1 STS [R8+0x1bc], RZ ;  /* 0x0001bcff08009388 */ /* 0x0007e40000000800 */
.L_x_5:
[----:B------:R-:W-:Y:S05]  /*0430*/  BSYNC.RECONVERGENT B0 ;  /* 0x0000000000007941 */ /* 0x000fea0003800200 */
.L_x_3:
[----:B------:R-:W-:Y:S01]  /*0440*/  ISETP.NE.AND P1, PT, R7, RZ, PT ;  /* 0x000000ff0700720c */ /* 0x000fe20003f25270 */
[----:B------:R-:W-:Y:S03]  /*0450*/  BSSY.RECONVERGENT B0, `(.L_x_6) ;  /* 0x000000f000007945 */ /* 0x000fe60003800200 */
[----:B------:R-:W-:-:S13]  /*0460*/  ISETP.NE.OR P1, PT, R10, RZ, !P1 ;  /* 0x000000ff0a00720c */ /* 0x000fda0004f25670 */
[----:B------:R-:W-:Y:S05]  /*0470*/  @P1 BRA `(.L_x_7) ;  /* 0x0000000000241947 */ /* 0x000fea0003800000 */
[----:B0-2-4-:R-:W0:Y:S01]  /*0480*/  LDC.64 R12, c[0x0][0x380] ;  /* 0x0000e000ff0c7b82 */ /* 0x015e220000000a00 */
[----:B------:R-:W-:-:S04]  /*0490*/  IMAD R17, R4, R2, R7 ;  /* 0x0000000204117224 */ /* 0x000fc800078e0207 */
[----:B------:R-:W-:-:S04]  /*04a0*/  VIADD R17, R17, 0xffffffff ;  /* 0xffffffff11117836 */ /* 0x000fc80000000000 */
[----:B------:R-:W-:-:S04]  /*04b0*/  IMAD R17, R17, UR4, R6 ;  /* 0x0000000411117c24 */ /* 0x000fc8000f8e0206 */
[----:B0-----:R-:W-:-:S06]  /*04c0*/  IMAD.WIDE R12, R17, 0x4, R12 ;  /* 0x00000004110c7825 */ /* 0x001fcc00078e020c */
[----:B------:R-:W2:Y:S01]  /*04d0*/  LDG.E R12, desc[UR6][R12.64] ;  /* 0x000000060c0c7981 */ /* 0x000ea2000c1e1900 */
[----:B------:R-:W-:-:S05]  /*04e0*/  LEA R15, R0, R15, 0x2 ;  /* 0x0000000f000f7211 */ /* 0x000fca00078e10ff */
[----:B--2---:R0:W-:Y:S01]  /*04f0*/  STS [R15+0x194], R12 ;  /* 0x0001940c0f007388 */ /* 0x0041e20000000800 */
[----:B------:R-:W-:Y:S05]  /*0500*/  BRA `(.L_x_8) ;  /* 0x00000000000c7947 */ /* 0x000fea0003800000 */
.L_x_7:
[----:B------:R-:W-:-:S13]  /*0510*/  ISETP.NE.AND P1, PT, R10, RZ, PT ;  /* 0x000000ff0a00720c */ /* 0x000fda0003f25270 */
[----:B------:R-:W-:-:S05]  /*0520*/  @!P1 IMAD R15, R0, 0x4, R15 ;  /* 0x00000004000f9824 */ /* 0x000fca00078e020f */
[----:B------:R0:W-:Y:S02]  /*0530*/  @!P1 STS [R15+0x194], RZ ;  /* 0x000194ff0f009388 */ /* 0x0001e40000000800 */
.L_x_8:
[----:B------:R-:W-:Y:S05]  /*0540*/  BSYNC.RECONVERGENT B0 ;  /* 0x0000000000007941 */ /* 0x000fea0003800200 */
.L_x_6:
[----:B0---4-:R-:W-:Y:S01]  /*0550*/  IADD3 R13, PT, PT, R7, 0x1, RZ ;  /* 0x00000001070d7810 */ /* 0x011fe20007ffe0ff */
[----:B------:R-:W-:Y:S01]  /*0560*/  VIADD R11, R11, 0xffffffff ;  /* 0xffffffff0b0b7836 */ /* 0x000fe20000000000 */
[----:B------:R-:W-:Y:S02]  /*0570*/  BSSY.RECONVERGENT B0, `(.L_x_9) ;  /* 0x000000d000007945 */ /* 0x000fe40003800200 */
[----:B------:R-:W-:-:S04]  /*0580*/  ISETP.GE.AND P1, PT, R13, R2, PT ;  /* 0x000000020d00720c */ /* 0x000fc80003f26270 */
[----:B------:R-:W-:-:S13]  /*0590*/  ISETP.NE.OR P1, PT, R10, R11, P1 ;  /* 0x0000000b0a00720c */ /* 0x000fda0000f25670 */
[----:B------:R-:W-:Y:S05]  /*05a0*/  @P1 BRA `(.L_x_10) ;  /* 0x00000000001c1947 */ /* 0x000fea0003800000 */
[----:B------:R-:W0:Y:S01]  /*05b0*/  LDC.64 R10, c[0x0][0x380] ;  /* 0x0000e000ff0a7b82 */ /* 0x000e220000000a00 */
[----:B------:R-:W-:-:S04]  /*05c0*/  IMAD R13, R4, R2, R13 ;  /* 0x00000002040d7224 */ /* 0x000fc800078e020d */
[----:B------:R-:W-:-:S04]  /*05d0*/  IMAD R13, R13, UR4, R6 ;  /* 0x000000040d0d7c24 */ /* 0x000fc8000f8e0206 */
[----:B0-----:R-:W-:-:S06]  /*05e0*/  IMAD.WIDE R10, R13, 0x4, R10 ;  /* 0x000000040d0a7825 */ /* 0x001fcc00078e020a */
[----:B------:R-:W4:Y:S04]  /*05f0*/  LDG.E R11, desc[UR6][R10.64] ;  /* 0x000000060a0b7981 */ /* 0x000f28000c1e1900 */
[----:B----4-:R4:W-:Y:S01]  /*0600*/  STS [R8+0x54], R11 ;  /* 0x0000540b08007388 */ /* 0x0109e20000000800 */
[----:B------:R-:W-:Y:S05]  /*0610*/  BRA `(.L_x_11) ;  /* 0x0000000000087947 */ /* 0x000fea0003800000 */
.L_x_10:
[----:B------:R-:W-:-:S13]  /*0620*/  ISETP.NE.AND P1, PT, R10, R11, PT ;  /* 0x0000000b0a00720c */ /* 0x000fda0003f25270 */
[----:B------:R0:W-:Y:S02]  /*0630*/  @!P1 STS [R8+0x54], RZ ;  /* 0x000054ff08009388 */ /* 0x0001e40000000800 */
.L_x_11:
[----:B------:R-:W-:Y:S05]  /*0640*/  BSYNC.RECONVERGENT B0 ;  /* 0x0000000000007941 */ /* 0x000fea0003800200 */
.L_x_9:
[----:B------:R-:W2:Y:S01]  /*0650*/  LDCU.64 UR8, c[0x0][0x380] ;  /* 0x00007000ff0877ac */ /* 0x000ea20008000a00 */
[----:B----4-:R-:W-:Y:S01]  /*0660*/  IMAD R11, R4, R2, R7 ;  /* 0x00000002040b7224 */ /* 0x010fe200078e0207 */
[----:B------:R-:W-:Y:S01]  /*0670*/  ISETP.NE.AND P1, PT, R6, RZ, PT ;  /* 0x000000ff0600720c */ /* 0x000fe20003f25270 */
[----:B------:R-:W-:Y:S02]  /*0680*/  BSSY.RECONVERGENT B0, `(.L_x_12) ;  /* 0x000000d000007945 */ /* 0x000fe40003800200 */
[----:B------:R-:W-:Y:S01]  /*0690*/  IMAD R11, R11, UR4, RZ ;  /* 0x000000040b0b7c24 */ /* 0x000fe2000f8e02ff */
[----:B------:R-:W-:-:S04]  /*06a0*/  ISETP.NE.OR P1, PT, R0, RZ, !P1 ;  /* 0x000000ff0000720c */ /* 0x000fc80004f25670 */
[----:B------:R-:W-:-:S04]  /*06b0*/  IADD3 R10, P2, PT, R6, R11, RZ ;  /* 0x0000000b060a7210 */ /* 0x000fc80007f5e0ff */
[----:B------:R-:W-:Y:S02]  /*06c0*/  LEA.HI.X.SX32 R13, R11, RZ, 0x1, P2 ;  /* 0x000000ff0b0d7211 */ /* 0x000fe400010f0eff */
[----:B--2---:R-:W-:-:S04]  /*06d0*/  LEA R12, P2, R10, UR8, 0x2 ;  /* 0x000000080a0c7c11 */ /* 0x004fc8000f8410ff */
[----:B------:R-:W-:Y:S01]  /*06e0*/  LEA.HI.X R13, R10, UR9, R13, 0x2, P2 ;  /* 0x000000090a0d7c11 */ /* 0x000fe200090f140d */
[----:B------:R-:W-:Y:S08]  /*06f0*/  @P1 BRA `(.L_x_13) ;  /* 0x00000000000c1947 */ /* 0x000ff00003800000 */
[----:B------:R-:W2:Y:S04]  /*0700*/  LDG.E R10, desc[UR6][R12.64+-0x4] ;  /* 0xfffffc060c0a7981 */ /* 0x000ea8000c1e1900 */
[----:B--2---:R4:W-:Y:S01]  /*0710*/  STS [R9+0x28], R10 ;  /* 0x0000280a09007388 */ /* 0x0049e20000000800 */
[----:B------:R-:W-:Y:S05]  /*0720*/  BRA `(.L_x_14) ;  /* 0x0000000000087947 */ /* 0x000fea0003800000 */
.L_x_13:
[----:B------:R-:W-:-:S13]  /*0730*/  ISETP.NE.AND P1, PT, R0, RZ, PT ;  /* 0x000000ff0000720c */ /* 0x000fda0003f25270 */
[----:B------:R2:W-:Y:S02]  /*0740*/  @!P1 STS [R9+0x28], RZ ;  /* 0x000028ff09009388 */ /* 0x0005e40000000800 */
.L_x_14:
[----:B------:R-:W-:Y:S05]  /*0750*/  BSYNC.RECONVERGENT B0 ;  /* 0x0000000000007941 */ /* 0x000fea0003800200 */
.L_x_12:
[----:B--2-4-:R-:W-:Y:S01]  /*0760*/  IADD3 R9, PT, PT, R6, 0x1, RZ ;  /* 0x0000000106097810 */ /* 0x014fe20007ffe0ff */
[----:B------:R-:W-:Y:S01]  /*0770*/  VIADD R5, R5, 0xffffffff ;  /* 0xffffffff05057836 */ /* 0x000fe20000000000 */
[----:B------:R-:W-:Y:S02]  /*0780*/  BSSY.RECONVERGENT B0, `(.L_x_15) ;  /* 0x0000009000007945 */ /* 0x000fe40003800200 */
[----:B------:R-:W-:-:S04]  /*0790*/  ISETP.GE.AND P1, PT, R9, UR4, PT ;  /* 0x0000000409007c0c */ /* 0x000fc8000bf26270 */
[----:B------:R-:W-:-:S13]  /*07a0*/  ISETP.NE.OR P1, PT, R0, R5, P1 ;  /* 0x000000050000720c */ /* 0x000fda0000f25670 */
[----:B------:R-:W-:Y:S05]  /*07b0*/  @P1 BRA `(.L_x_16) ;  /* 0x00000000000c1947 */ /* 0x000fea0003800000 */
[----:B------:R-:W2:Y:S04]  /*07c0*/  LDG.E R13, desc[UR6][R12.64+0x4] ;  /* 0x000004060c0d7981 */ /* 0x000ea8000c1e1900 */
[----:B--2---:R4:W-:Y:S01]  /*07d0*/  STS [R8+0x30], R13 ;  /* 0x0000300d08007388 */ /* 0x0049e20000000800 */
[----:B------:R-:W-:Y:S05]  /*07e0*/  BRA `(.L_x_17) ;  /* 0x0000000000087947 */ /* 0x000fea0003800000 */
.L_x_16:
[----:B------:R-:W-:-:S13]  /*07f0*/  ISETP.NE.AND P1, PT, R0, R5, PT ;  /* 0x000000050000720c */ /* 0x000fda0003f25270 */
[----:B------:R2:W-:Y:S02]  /*0800*/  @!P1 STS [R8+0x30], RZ ;  /* 0x000030ff08009388 */ /* 0x0005e40000000800 */
.L_x_17:
[----:B------:R-:W-:Y:S05]  /*0810*/  BSYNC.RECONVERGENT B0 ;  /* 0x0000000000007941 */ /* 0x000fea0003800200 */
.L_x_15:
[----:B------:R-:W-:Y:S06]  /*0820*/  BAR.SYNC.DEFER_BLOCKING 0x0 ;  /* 0x0000000000007b1d */ /* 0x000fec0000010000 */
[----:B------:R-:W-:Y:S05]  /*0830*/  @!P0 EXIT ;  /* 0x000000000000894d */ /* 0x000fea0003800000 */
[----:B------:R-:W-:Y:S01]  /*0840*/  IADD3 R3, PT, PT, R3, -0x1, RZ ;  /* 0xffffffff03037810 */ /* 0x000fe20007ffe0ff */
[----:B------:R-:W-:Y:S01]  /*0850*/  UIADD3 UR4, UPT, UPT, UR4, -0x1, URZ ;  /* 0xffffffff04047890 */ /* 0x000fe2000fffe0ff */
[----:B------:R-:W-:Y:S02]  /*0860*/  BSSY.RECONVERGENT B0, `(.L_x_18) ;  /* 0x0000018000007945 */ /* 0x000fe40003800200 */
[----:B------:R-:W-:-:S04]  /*0870*/  ISETP.GE.AND P0, PT, R4, R3, PT ;  /* 0x000000030400720c */ /* 0x000fc80003f06270 */
[----:B------:R-:W-:-:S04]  /*0880*/  ISETP.LT.OR P0, PT, R4, 0x1, P0 ;  /* 0x000000010400780c */ /* 0x000fc80000701670 */
[----:B------:R-:W-:-:S13]  /*0890*/  ISETP.EQ.OR P0, PT, R7, RZ, P0 ;  /* 0x000000ff0700720c */ /* 0x000fda0000702670 */
[----:B------:R-:W-:-:S05]  /*08a0*/  @!P0 VIADD R2, R2, 0xffffffff ;  /* 0xffffffff02028836 */ /* 0x000fca0000000000 */
[----:B------:R-:W-:-:S04]  /*08b0*/  ISETP.LT.U32.AND P0, PT, R7, R2, !P0 ;  /* 0x000000020700720c */ /* 0x000fc80004701070 */
[----:B------:R-:W-:-:S04]  /*08c0*/  ISETP.EQ.OR P0, PT, R6, RZ, !P0 ;  /* 0x000000ff0600720c */ /* 0x000fc80004702670 */
[----:B------:R-:W-:-:S13]  /*08d0*/  ISETP.GE.U32.OR P0, PT, R6, UR4, P0 ;  /* 0x0000000406007c0c */ /* 0x000fda0008706470 */
[----:B------:R-:W-:Y:S05]  /*08e0*/  @P0 BRA `(.L_x_19) ;  /* 0x0000000000380947 */ /* 0x000fea0003800000 */
[----:B------:R-:W-:Y:S04]  /*08f0*/  LDS R0, [R8+-0x164] ;  /* 0xfffe9c0008007984 */ /* 0x000fe80000000800 */
[----:B------:R-:W5:Y:S04]  /*0900*/  LDS R3, [R8+0x1bc] ;  /* 0x0001bc0008037984 */ /* 0x000f680000000800 */
[----:B------:R-:W0:Y:S04]  /*0910*/  LDS R5, [R8+0x4] ;  /* 0x0000040008057984 */ /* 0x000e280000000800 */
[----:B------:R-:W1:Y:S04]  /*0920*/  LDS R7, [R8+0x54] ;  /* 0x0000540008077984 */ /* 0x000e680000000800 */
[----:B------:R-:W2:Y:S04]  /*0930*/  LDS R9, [R8+0x28] ;  /* 0x0000280008097984 */ /* 0x000ea80000000800 */
[----:B----4-:R-:W4:Y:S04]  /*0940*/  LDS R13, [R8+0x30] ;  /* 0x00003000080d7984 */ /* 0x010f280000000800 */
[----:B------:R-:W3:Y:S01]  /*0950*/  LDS R15, [R8+0x2c] ;  /* 0x00002c00080f7984 */ /* 0x000ee20000000800 */
[----:B-----5:R-:W-:-:S04]  /*0960*/  FADD R0, R0, R3 ;  /* 0x0000000300007221 */ /* 0x020fc80000000000 */
[----:B0-----:R-:W-:-:S04]  /*0970*/  FADD R0, R0, R5 ;  /* 0x0000000500007221 */ /* 0x001fc80000000000 */
[----:B-1----:R-:W-:-:S04]  /*0980*/  FADD R0, R0, R7 ;  /* 0x0000000700007221 */ /* 0x002fc80000000000 */
[----:B--2---:R-:W-:-:S04]  /*0990*/  FADD R0, R0, R9 ;  /* 0x0000000900007221 */ /* 0x004fc80000000000 */
[----:B----4-:R-:W-:-:S04]  /*09a0*/  FADD R0, R0, R13 ;  /* 0x0000000d00007221 */ /* 0x010fc80000000000 */
[----:B---3--:R-:W-:Y:S01]  /*09b0*/  FFMA R0, R15, -6, R0 ;  /* 0xc0c000000f007823 */ /* 0x008fe20000000000 */
[----:B------:R-:W-:Y:S06]  /*09c0*/  BRA `(.L_x_20) ;  /* 0x0000000000047947 */ /* 0x000fec0003800000 */
.L_x_19:
[----:B------:R0:W0:Y:S02]  /*09d0*/  LDS R0, [R8+0x2c] ;  /* 0x00002c0008007984 */ /* 0x0000240000000800 */
.L_x_20:
[----:B------:R-:W-:Y:S05]  /*09e0*/  BSYNC.RECONVERGENT B0 ;  /* 0x0000000000007941 */ /* 0x000fea0003800200 */
.L_x_18:
[----:B------:R-:W5:Y:S01]  /*09f0*/  LDC.64 R2, c[0x0][0x388] ;  /* 0x0000e200ff027b82 */ /* 0x000f620000000a00 */
[----:B------:R-:W-:Y:S02]  /*0a00*/  IADD3 R11, PT, PT, R6, R11, RZ ;  /* 0x0000000b060b7210 */ /* 0x000fe40007ffe0ff */
[----:B0-----:R-:W-:-:S04]  /*0a10*/  FMNMX R0, R0, 255, PT ;  /* 0x437f000000007809 */ /* 0x001fc80003800000 */
[----:B------:R-:W-:Y:S01]  /*0a20*/  FMNMX R5, RZ, R0, !PT ;  /* 0x00000000ff057209 */ /* 0x000fe20007800000 */
[----:B-----5:R-:W-:-:S05]  /*0a30*/  IMAD.WIDE R2, R11, 0x4, R2 ;  /* 0x000000040b027825 */ /* 0x020fca00078e0202 */
[----:B------:R-:W-:Y:S01]  /*0a40*/  STG.E desc[UR6][R2.64], R5 ;  /* 0x0000000502007986 */ /* 0x000fe2000c101906 */
[----:B------:R-:W-:Y:S05]  /*0a50*/  EXIT ;  /* 0x000000000000794d */ /* 0x000fea0003800000 */
.L_x_21:
[----:B------:R-:W-:-:S00]  /*0a60*/  BRA `(.L_x_21) ;  /* 0xfffffffc00fc7947 */ /* 0x000fc0000383ffff */
[----:B------:R-:W-:-:S00]  /*0a70*/  NOP ;  /* 0x0000000000007918 */ /* 0x000fc00000000000 */
        /* <DEDUP_REMOVED lines=8> */
.L_x_22:


//--------------------- .nv.shared._Z8stencil7PfS_iii --------------------------
	.section	.nv.shared._Z8stencil7PfS_iii,"aw",@nobits
	.sectionflags	@""
	.align	4
.nv.shared._Z8stencil7PfS_iii:
	.zero		5024


//--------------------- .nv.shared.reserved.0     --------------------------
	.section	.nv.shared.reserved.0,"aw",@nobits
	.weak		__nv_reservedSMEM_offset_0_alias
	.size		__nv_reservedSMEM_offset_0_alias, 0, 64
	.other		__nv_reservedSMEM_offset_0_alias,@"STO_CUDA_RESERVED_SHARED STV_DEFAULT"
__nv_reservedSMEM_offset_0_alias:
	.zero		0
	.zero		64


//--------------------- .nv.constant0._Z8stencil7PfS_iii --------------------------
	.section	.nv.constant0._Z8stencil7PfS_iii,"a",@progbits
	.sectionflags	@""
	.align	4
.nv.constant0._Z8stencil7PfS_iii:
	.zero		924


//--------------------- SYMBOLS --------------------------

	.type		.nv.reservedSmem.offset0,@object
	.size		.nv.reservedSmem.offset0,0x4
	.type		.nv.reservedSmem.cap,@object
	.size		.nv.reservedSmem.cap,0x4
